//
// Generated by NVIDIA NVVM Compiler
//
// Compiler Build ID: CL-36424714
// Cuda compilation tools, release 13.0, V13.0.88
// Based on NVVM 20.0.0
//

.version 9.0
.target sm_100
.address_size 64

	// .globl	_ZN10V10_Author15sgemmWarptilingEiiifPfS0_fS0_
// _ZZN10V10_Author15sgemmWarptilingEiiifPfS0_fS0_E2As has been demoted
// _ZZN10V10_Author15sgemmWarptilingEiiifPfS0_fS0_E2Bs has been demoted

.visible .entry _ZN10V10_Author15sgemmWarptilingEiiifPfS0_fS0_(
	.param .u32 _ZN10V10_Author15sgemmWarptilingEiiifPfS0_fS0__param_0,
	.param .u32 _ZN10V10_Author15sgemmWarptilingEiiifPfS0_fS0__param_1,
	.param .u32 _ZN10V10_Author15sgemmWarptilingEiiifPfS0_fS0__param_2,
	.param .f32 _ZN10V10_Author15sgemmWarptilingEiiifPfS0_fS0__param_3,
	.param .u64 .ptr .align 1 _ZN10V10_Author15sgemmWarptilingEiiifPfS0_fS0__param_4,
	.param .u64 .ptr .align 1 _ZN10V10_Author15sgemmWarptilingEiiifPfS0_fS0__param_5,
	.param .f32 _ZN10V10_Author15sgemmWarptilingEiiifPfS0_fS0__param_6,
	.param .u64 .ptr .align 1 _ZN10V10_Author15sgemmWarptilingEiiifPfS0_fS0__param_7
)
.maxntid 128
{
	.reg .pred 	%p<4>;
	.reg .b16 	%rs<3>;
	.reg .b32 	%r<74>;
	.reg .b32 	%f<675>;
	.reg .b64 	%rd<47>;
	// demoted variable
	.shared .align 4 .b8 _ZZN10V10_Author15sgemmWarptilingEiiifPfS0_fS0_E2As[2048];
	// demoted variable
	.shared .align 4 .b8 _ZZN10V10_Author15sgemmWarptilingEiiifPfS0_fS0_E2Bs[4096];
	ld.param.u32 	%r17, [_ZN10V10_Author15sgemmWarptilingEiiifPfS0_fS0__param_1];
	ld.param.u32 	%r18, [_ZN10V10_Author15sgemmWarptilingEiiifPfS0_fS0__param_2];
	ld.param.u64 	%rd8, [_ZN10V10_Author15sgemmWarptilingEiiifPfS0_fS0__param_4];
	ld.param.u64 	%rd9, [_ZN10V10_Author15sgemmWarptilingEiiifPfS0_fS0__param_5];
	cvta.to.global.u64 	%rd10, %rd8;
	cvta.to.global.u64 	%rd11, %rd9;
	mov.u32 	%r19, %ctaid.y;
	mov.u32 	%r20, %ctaid.x;
	mov.u32 	%r1, %tid.x;
	shr.u32 	%r2, %r1, 5;
	and.b32  	%r3, %r1, 7;
	shr.u32 	%r21, %r1, 3;
	and.b32  	%r4, %r21, 3;
	shl.b32 	%r22, %r19, 6;
	mul.lo.s32 	%r23, %r18, %r22;
	mul.wide.u32 	%rd12, %r23, 4;
	add.s64 	%rd45, %rd10, %rd12;
	shl.b32 	%r24, %r20, 7;
	mul.wide.u32 	%rd13, %r24, 4;
	add.s64 	%rd46, %rd11, %rd13;
	shr.u32 	%r5, %r1, 1;
	and.b32  	%r25, %r5, 32;
	or.b32  	%r26, %r22, %r25;
	shl.b32 	%r27, %r1, 1;
	and.b32  	%r28, %r27, 64;
	or.b32  	%r29, %r28, %r24;
	mad.lo.s32 	%r6, %r26, %r17, %r29;
	setp.eq.s32 	%p1, %r18, 0;
	mov.f32 	%f611, 0f00000000;
	mov.f32 	%f612, %f611;
	mov.f32 	%f613, %f611;
	mov.f32 	%f614, %f611;
	mov.f32 	%f615, %f611;
	mov.f32 	%f616, %f611;
	mov.f32 	%f617, %f611;
	mov.f32 	%f618, %f611;
	mov.f32 	%f619, %f611;
	mov.f32 	%f620, %f611;
	mov.f32 	%f621, %f611;
	mov.f32 	%f622, %f611;
	mov.f32 	%f623, %f611;
	mov.f32 	%f624, %f611;
	mov.f32 	%f625, %f611;
	mov.f32 	%f626, %f611;
	mov.f32 	%f627, %f611;
	mov.f32 	%f628, %f611;
	mov.f32 	%f629, %f611;
	mov.f32 	%f630, %f611;
	mov.f32 	%f631, %f611;
	mov.f32 	%f632, %f611;
	mov.f32 	%f633, %f611;
	mov.f32 	%f634, %f611;
	mov.f32 	%f635, %f611;
	mov.f32 	%f636, %f611;
	mov.f32 	%f637, %f611;
	mov.f32 	%f638, %f611;
	mov.f32 	%f639, %f611;
	mov.f32 	%f640, %f611;
	mov.f32 	%f641, %f611;
	mov.f32 	%f642, %f611;
	mov.f32 	%f643, %f611;
	mov.f32 	%f644, %f611;
	mov.f32 	%f645, %f611;
	mov.f32 	%f646, %f611;
	mov.f32 	%f647, %f611;
	mov.f32 	%f648, %f611;
	mov.f32 	%f649, %f611;
	mov.f32 	%f650, %f611;
	mov.f32 	%f651, %f611;
	mov.f32 	%f652, %f611;
	mov.f32 	%f653, %f611;
	mov.f32 	%f654, %f611;
	mov.f32 	%f655, %f611;
	mov.f32 	%f656, %f611;
	mov.f32 	%f657, %f611;
	mov.f32 	%f658, %f611;
	mov.f32 	%f659, %f611;
	mov.f32 	%f660, %f611;
	mov.f32 	%f661, %f611;
	mov.f32 	%f662, %f611;
	mov.f32 	%f663, %f611;
	mov.f32 	%f664, %f611;
	mov.f32 	%f665, %f611;
	mov.f32 	%f666, %f611;
	mov.f32 	%f667, %f611;
	mov.f32 	%f668, %f611;
	mov.f32 	%f669, %f611;
	mov.f32 	%f670, %f611;
	mov.f32 	%f671, %f611;
	mov.f32 	%f672, %f611;
	mov.f32 	%f673, %f611;
	mov.f32 	%f674, %f611;
	@%p1 bra 	$L__BB0_5;
	shl.b32 	%r31, %r1, 2;
	and.b32  	%r32, %r31, 4;
	and.b32  	%r33, %r31, 124;
	mad.lo.s32 	%r7, %r5, %r18, %r32;
	mad.lo.s32 	%r8, %r2, %r17, %r33;
	and.b32  	%r35, %r27, 128;
	shl.b32 	%r36, %r4, 4;
	or.b32  	%r37, %r35, %r36;
	mov.u32 	%r38, _ZZN10V10_Author15sgemmWarptilingEiiifPfS0_fS0_E2As;
	add.s32 	%r9, %r38, %r37;
	cvt.u16.u32 	%rs1, %r2;
	and.b16  	%rs2, %rs1, 1;
	mul.wide.u16 	%r39, %rs2, 256;
	shl.b32 	%r40, %r3, 4;
	or.b32  	%r41, %r39, %r40;
	mov.u32 	%r42, _ZZN10V10_Author15sgemmWarptilingEiiifPfS0_fS0_E2Bs;
	add.s32 	%r43, %r41, %r42;
	add.s32 	%r10, %r43, 128;
	mov.b32 	%r71, 0;
	mov.f32 	%f611, 0f00000000;
	mul.wide.u32 	%rd14, %r7, 4;
	mul.wide.u32 	%rd16, %r8, 4;
$L__BB0_2:
	shl.b32 	%r45, %r17, 2;
	add.s32 	%r46, %r8, %r45;
	add.s64 	%rd15, %rd45, %rd14;
	ld.global.v4.f32 	{%f261, %f262, %f263, %f264}, [%rd15];
	mov.u32 	%r47, %tid.x;
	shl.b32 	%r48, %r47, 1;
	shl.b32 	%r49, %r47, 10;
	or.b32  	%r50, %r49, %r48;
	and.b32  	%r51, %r50, 1276;
	mov.u32 	%r52, _ZZN10V10_Author15sgemmWarptilingEiiifPfS0_fS0_E2As;
	add.s32 	%r53, %r52, %r51;
	st.shared.f32 	[%r53], %f261;
	st.shared.f32 	[%r53+256], %f262;
	st.shared.f32 	[%r53+512], %f263;
	st.shared.f32 	[%r53+768], %f264;
	add.s64 	%rd17, %rd46, %rd16;
	ld.global.v4.f32 	{%f265, %f266, %f267, %f268}, [%rd17];
	shl.b32 	%r54, %r47, 4;
	mov.u32 	%r55, _ZZN10V10_Author15sgemmWarptilingEiiifPfS0_fS0_E2Bs;
	add.s32 	%r56, %r55, %r54;
	st.shared.v4.f32 	[%r56], {%f265, %f266, %f267, %f268};
	mul.wide.u32 	%rd18, %r46, 4;
	add.s64 	%rd19, %rd46, %rd18;
	ld.global.v4.f32 	{%f269, %f270, %f271, %f272}, [%rd19];
	st.shared.v4.f32 	[%r56+2048], {%f269, %f270, %f271, %f272};
	bar.sync 	0;
	mov.b32 	%r73, 64;
	mov.u32 	%r72, %r10;
$L__BB0_3:
	add.s32 	%r57, %r9, %r73;
	ld.shared.f32 	%f273, [%r57+-64];
	ld.shared.f32 	%f274, [%r57+-60];
	ld.shared.f32 	%f275, [%r57+-56];
	ld.shared.f32 	%f276, [%r57+-52];
	ld.shared.f32 	%f277, [%r57];
	ld.shared.f32 	%f278, [%r57+4];
	ld.shared.f32 	%f279, [%r57+8];
	ld.shared.f32 	%f280, [%r57+12];
	ld.shared.f32 	%f281, [%r72+-128];
	ld.shared.f32 	%f282, [%r72+-124];
	ld.shared.f32 	%f283, [%r72+-120];
	ld.shared.f32 	%f284, [%r72+-116];
	ld.shared.f32 	%f285, [%r72];
	ld.shared.f32 	%f286, [%r72+4];
	ld.shared.f32 	%f287, [%r72+8];
	ld.shared.f32 	%f288, [%r72+12];
	fma.rn.f32 	%f674, %f273, %f281, %f674;
	fma.rn.f32 	%f673, %f273, %f282, %f673;
	fma.rn.f32 	%f672, %f273, %f283, %f672;
	fma.rn.f32 	%f671, %f273, %f284, %f671;
	fma.rn.f32 	%f666, %f274, %f281, %f666;
	fma.rn.f32 	%f665, %f274, %f282, %f665;
	fma.rn.f32 	%f664, %f274, %f283, %f664;
	fma.rn.f32 	%f663, %f274, %f284, %f663;
	fma.rn.f32 	%f658, %f275, %f281, %f658;
	fma.rn.f32 	%f657, %f275, %f282, %f657;
	fma.rn.f32 	%f656, %f275, %f283, %f656;
	fma.rn.f32 	%f655, %f275, %f284, %f655;
	fma.rn.f32 	%f650, %f276, %f281, %f650;
	fma.rn.f32 	%f649, %f276, %f282, %f649;
	fma.rn.f32 	%f648, %f276, %f283, %f648;
	fma.rn.f32 	%f647, %f276, %f284, %f647;
	fma.rn.f32 	%f670, %f273, %f285, %f670;
	fma.rn.f32 	%f669, %f273, %f286, %f669;
	fma.rn.f32 	%f668, %f273, %f287, %f668;
	fma.rn.f32 	%f667, %f273, %f288, %f667;
	fma.rn.f32 	%f662, %f274, %f285, %f662;
	fma.rn.f32 	%f661, %f274, %f286, %f661;
	fma.rn.f32 	%f660, %f274, %f287, %f660;
	fma.rn.f32 	%f659, %f274, %f288, %f659;
	fma.rn.f32 	%f654, %f275, %f285, %f654;
	fma.rn.f32 	%f653, %f275, %f286, %f653;
	fma.rn.f32 	%f652, %f275, %f287, %f652;
	fma.rn.f32 	%f651, %f275, %f288, %f651;
	fma.rn.f32 	%f646, %f276, %f285, %f646;
	fma.rn.f32 	%f645, %f276, %f286, %f645;
	fma.rn.f32 	%f644, %f276, %f287, %f644;
	fma.rn.f32 	%f643, %f276, %f288, %f643;
	fma.rn.f32 	%f642, %f277, %f281, %f642;
	fma.rn.f32 	%f641, %f277, %f282, %f641;
	fma.rn.f32 	%f640, %f277, %f283, %f640;
	fma.rn.f32 	%f639, %f277, %f284, %f639;
	fma.rn.f32 	%f634, %f278, %f281, %f634;
	fma.rn.f32 	%f633, %f278, %f282, %f633;
	fma.rn.f32 	%f632, %f278, %f283, %f632;
	fma.rn.f32 	%f631, %f278, %f284, %f631;
	fma.rn.f32 	%f626, %f279, %f281, %f626;
	fma.rn.f32 	%f625, %f279, %f282, %f625;
	fma.rn.f32 	%f624, %f279, %f283, %f624;
	fma.rn.f32 	%f623, %f279, %f284, %f623;
	fma.rn.f32 	%f618, %f280, %f281, %f618;
	fma.rn.f32 	%f617, %f280, %f282, %f617;
	fma.rn.f32 	%f616, %f280, %f283, %f616;
	fma.rn.f32 	%f615, %f280, %f284, %f615;
	fma.rn.f32 	%f638, %f277, %f285, %f638;
	fma.rn.f32 	%f637, %f277, %f286, %f637;
	fma.rn.f32 	%f636, %f277, %f287, %f636;
	fma.rn.f32 	%f635, %f277, %f288, %f635;
	fma.rn.f32 	%f630, %f278, %f285, %f630;
	fma.rn.f32 	%f629, %f278, %f286, %f629;
	fma.rn.f32 	%f628, %f278, %f287, %f628;
	fma.rn.f32 	%f627, %f278, %f288, %f627;
	fma.rn.f32 	%f622, %f279, %f285, %f622;
	fma.rn.f32 	%f621, %f279, %f286, %f621;
	fma.rn.f32 	%f620, %f279, %f287, %f620;
	fma.rn.f32 	%f619, %f279, %f288, %f619;
	fma.rn.f32 	%f614, %f280, %f285, %f614;
	fma.rn.f32 	%f613, %f280, %f286, %f613;
	fma.rn.f32 	%f612, %f280, %f287, %f612;
	fma.rn.f32 	%f611, %f280, %f288, %f611;
	add.s32 	%r73, %r73, 256;
	add.s32 	%r72, %r72, 512;
	setp.ne.s32 	%p2, %r73, 2112;
	@%p2 bra 	$L__BB0_3;
	shl.b32 	%r58, %r17, 3;
	add.s64 	%rd45, %rd45, 32;
	mul.wide.u32 	%rd20, %r58, 4;
	add.s64 	%rd46, %rd46, %rd20;
	bar.sync 	0;
	add.s32 	%r71, %r71, 8;
	setp.lt.u32 	%p3, %r71, %r18;
	@%p3 bra 	$L__BB0_2;
$L__BB0_5:
	ld.param.u64 	%rd44, [_ZN10V10_Author15sgemmWarptilingEiiifPfS0_fS0__param_7];
	ld.param.f32 	%f482, [_ZN10V10_Author15sgemmWarptilingEiiifPfS0_fS0__param_6];
	ld.param.f32 	%f481, [_ZN10V10_Author15sgemmWarptilingEiiifPfS0_fS0__param_3];
	cvt.u64.u32 	%rd21, %r6;
	cvta.to.global.u64 	%rd22, %rd44;
	shl.b32 	%r59, %r17, 4;
	mov.u32 	%r60, %tid.x;
	shr.u32 	%r61, %r60, 3;
	and.b32  	%r62, %r61, 3;
	shl.b32 	%r63, %r60, 2;
	and.b32  	%r64, %r63, 28;
	mul.lo.s32 	%r65, %r62, %r17;
	shl.b32 	%r66, %r65, 2;
	add.s32 	%r67, %r66, %r64;
	cvt.u64.u32 	%rd23, %r67;
	add.s64 	%rd24, %rd21, %rd23;
	shl.b64 	%rd25, %rd24, 2;
	add.s64 	%rd26, %rd22, %rd25;
	ld.global.v4.f32 	{%f289, %f290, %f291, %f292}, [%rd26];
	mul.f32 	%f293, %f481, %f674;
	fma.rn.f32 	%f294, %f482, %f289, %f293;
	mul.f32 	%f295, %f481, %f673;
	fma.rn.f32 	%f296, %f482, %f290, %f295;
	mul.f32 	%f297, %f481, %f672;
	fma.rn.f32 	%f298, %f482, %f291, %f297;
	mul.f32 	%f299, %f481, %f671;
	fma.rn.f32 	%f300, %f482, %f292, %f299;
	st.global.v4.f32 	[%rd26], {%f294, %f296, %f298, %f300};
	add.s32 	%r68, %r67, %r17;
	cvt.u64.u32 	%rd27, %r68;
	add.s64 	%rd28, %rd21, %rd27;
	shl.b64 	%rd29, %rd28, 2;
	add.s64 	%rd30, %rd22, %rd29;
	ld.global.v4.f32 	{%f301, %f302, %f303, %f304}, [%rd30];
	mul.f32 	%f305, %f481, %f666;
	fma.rn.f32 	%f306, %f482, %f301, %f305;
	mul.f32 	%f307, %f481, %f665;
	fma.rn.f32 	%f308, %f482, %f302, %f307;
	mul.f32 	%f309, %f481, %f664;
	fma.rn.f32 	%f310, %f482, %f303, %f309;
	mul.f32 	%f311, %f481, %f663;
	fma.rn.f32 	%f312, %f482, %f304, %f311;
	st.global.v4.f32 	[%rd30], {%f306, %f308, %f310, %f312};
	add.s32 	%r69, %r68, %r17;
	cvt.u64.u32 	%rd31, %r69;
	add.s64 	%rd32, %rd21, %rd31;
	shl.b64 	%rd33, %rd32, 2;
	add.s64 	%rd34, %rd22, %rd33;
	ld.global.v4.f32 	{%f313, %f314, %f315, %f316}, [%rd34];
	mul.f32 	%f317, %f481, %f658;
	fma.rn.f32 	%f318, %f482, %f313, %f317;
	mul.f32 	%f319, %f481, %f657;
	fma.rn.f32 	%f320, %f482, %f314, %f319;
	mul.f32 	%f321, %f481, %f656;
	fma.rn.f32 	%f322, %f482, %f315, %f321;
	mul.f32 	%f323, %f481, %f655;
	fma.rn.f32 	%f324, %f482, %f316, %f323;
	st.global.v4.f32 	[%rd34], {%f318, %f320, %f322, %f324};
	add.s32 	%r70, %r69, %r17;
	cvt.u64.u32 	%rd35, %r70;
	add.s64 	%rd36, %rd21, %rd35;
	shl.b64 	%rd37, %rd36, 2;
	add.s64 	%rd38, %rd22, %rd37;
	ld.global.v4.f32 	{%f325, %f326, %f327, %f328}, [%rd38];
	mul.f32 	%f329, %f481, %f650;
	fma.rn.f32 	%f330, %f482, %f325, %f329;
	mul.f32 	%f331, %f481, %f649;
	fma.rn.f32 	%f332, %f482, %f326, %f331;
	mul.f32 	%f333, %f481, %f648;
	fma.rn.f32 	%f334, %f482, %f327, %f333;
	mul.f32 	%f335, %f481, %f647;
	fma.rn.f32 	%f336, %f482, %f328, %f335;
	st.global.v4.f32 	[%rd38], {%f330, %f332, %f334, %f336};
	ld.global.v4.f32 	{%f337, %f338, %f339, %f340}, [%rd26+128];
	mul.f32 	%f341, %f481, %f670;
	fma.rn.f32 	%f342, %f482, %f337, %f341;
	mul.f32 	%f343, %f481, %f669;
	fma.rn.f32 	%f344, %f482, %f338, %f343;
	mul.f32 	%f345, %f481, %f668;
	fma.rn.f32 	%f346, %f482, %f339, %f345;
	mul.f32 	%f347, %f481, %f667;
	fma.rn.f32 	%f348, %f482, %f340, %f347;
	st.global.v4.f32 	[%rd26+128], {%f342, %f344, %f346, %f348};
	ld.global.v4.f32 	{%f349, %f350, %f351, %f352}, [%rd30+128];
	mul.f32 	%f353, %f481, %f662;
	fma.rn.f32 	%f354, %f482, %f349, %f353;
	mul.f32 	%f355, %f481, %f661;
	fma.rn.f32 	%f356, %f482, %f350, %f355;
	mul.f32 	%f357, %f481, %f660;
	fma.rn.f32 	%f358, %f482, %f351, %f357;
	mul.f32 	%f359, %f481, %f659;
	fma.rn.f32 	%f360, %f482, %f352, %f359;
	st.global.v4.f32 	[%rd30+128], {%f354, %f356, %f358, %f360};
	ld.global.v4.f32 	{%f361, %f362, %f363, %f364}, [%rd34+128];
	mul.f32 	%f365, %f481, %f654;
	fma.rn.f32 	%f366, %f482, %f361, %f365;
	mul.f32 	%f367, %f481, %f653;
	fma.rn.f32 	%f368, %f482, %f362, %f367;
	mul.f32 	%f369, %f481, %f652;
	fma.rn.f32 	%f370, %f482, %f363, %f369;
	mul.f32 	%f371, %f481, %f651;
	fma.rn.f32 	%f372, %f482, %f364, %f371;
	st.global.v4.f32 	[%rd34+128], {%f366, %f368, %f370, %f372};
	ld.global.v4.f32 	{%f373, %f374, %f375, %f376}, [%rd38+128];
	mul.f32 	%f377, %f481, %f646;
	fma.rn.f32 	%f378, %f482, %f373, %f377;
	mul.f32 	%f379, %f481, %f645;
	fma.rn.f32 	%f380, %f482, %f374, %f379;
	mul.f32 	%f381, %f481, %f644;
	fma.rn.f32 	%f382, %f482, %f375, %f381;
	mul.f32 	%f383, %f481, %f643;
	fma.rn.f32 	%f384, %f482, %f376, %f383;
	st.global.v4.f32 	[%rd38+128], {%f378, %f380, %f382, %f384};
	mul.wide.u32 	%rd39, %r59, 4;
	add.s64 	%rd40, %rd26, %rd39;
	ld.global.v4.f32 	{%f385, %f386, %f387, %f388}, [%rd40];
	mul.f32 	%f389, %f481, %f642;
	fma.rn.f32 	%f390, %f482, %f385, %f389;
	mul.f32 	%f391, %f481, %f641;
	fma.rn.f32 	%f392, %f482, %f386, %f391;
	mul.f32 	%f393, %f481, %f640;
	fma.rn.f32 	%f394, %f482, %f387, %f393;
	mul.f32 	%f395, %f481, %f639;
	fma.rn.f32 	%f396, %f482, %f388, %f395;
	st.global.v4.f32 	[%rd40], {%f390, %f392, %f394, %f396};
	add.s64 	%rd41, %rd30, %rd39;
	ld.global.v4.f32 	{%f397, %f398, %f399, %f400}, [%rd41];
	mul.f32 	%f401, %f481, %f634;
	fma.rn.f32 	%f402, %f482, %f397, %f401;
	mul.f32 	%f403, %f481, %f633;
	fma.rn.f32 	%f404, %f482, %f398, %f403;
	mul.f32 	%f405, %f481, %f632;
	fma.rn.f32 	%f406, %f482, %f399, %f405;
	mul.f32 	%f407, %f481, %f631;
	fma.rn.f32 	%f408, %f482, %f400, %f407;
	st.global.v4.f32 	[%rd41], {%f402, %f404, %f406, %f408};
	add.s64 	%rd42, %rd34, %rd39;
	ld.global.v4.f32 	{%f409, %f410, %f411, %f412}, [%rd42];
	mul.f32 	%f413, %f481, %f626;
	fma.rn.f32 	%f414, %f482, %f409, %f413;
	mul.f32 	%f415, %f481, %f625;
	fma.rn.f32 	%f416, %f482, %f410, %f415;
	mul.f32 	%f417, %f481, %f624;
	fma.rn.f32 	%f418, %f482, %f411, %f417;
	mul.f32 	%f419, %f481, %f623;
	fma.rn.f32 	%f420, %f482, %f412, %f419;
	st.global.v4.f32 	[%rd42], {%f414, %f416, %f418, %f420};
	add.s64 	%rd43, %rd38, %rd39;
	ld.global.v4.f32 	{%f421, %f422, %f423, %f424}, [%rd43];
	mul.f32 	%f425, %f481, %f618;
	fma.rn.f32 	%f426, %f482, %f421, %f425;
	mul.f32 	%f427, %f481, %f617;
	fma.rn.f32 	%f428, %f482, %f422, %f427;
	mul.f32 	%f429, %f481, %f616;
	fma.rn.f32 	%f430, %f482, %f423, %f429;
	mul.f32 	%f431, %f481, %f615;
	fma.rn.f32 	%f432, %f482, %f424, %f431;
	st.global.v4.f32 	[%rd43], {%f426, %f428, %f430, %f432};
	ld.global.v4.f32 	{%f433, %f434, %f435, %f436}, [%rd40+128];
	mul.f32 	%f437, %f481, %f638;
	fma.rn.f32 	%f438, %f482, %f433, %f437;
	mul.f32 	%f439, %f481, %f637;
	fma.rn.f32 	%f440, %f482, %f434, %f439;
	mul.f32 	%f441, %f481, %f636;
	fma.rn.f32 	%f442, %f482, %f435, %f441;
	mul.f32 	%f443, %f481, %f635;
	fma.rn.f32 	%f444, %f482, %f436, %f443;
	st.global.v4.f32 	[%rd40+128], {%f438, %f440, %f442, %f444};
	ld.global.v4.f32 	{%f445, %f446, %f447, %f448}, [%rd41+128];
	mul.f32 	%f449, %f481, %f630;
	fma.rn.f32 	%f450, %f482, %f445, %f449;
	mul.f32 	%f451, %f481, %f629;
	fma.rn.f32 	%f452, %f482, %f446, %f451;
	mul.f32 	%f453, %f481, %f628;
	fma.rn.f32 	%f454, %f482, %f447, %f453;
	mul.f32 	%f455, %f481, %f627;
	fma.rn.f32 	%f456, %f482, %f448, %f455;
	st.global.v4.f32 	[%rd41+128], {%f450, %f452, %f454, %f456};
	ld.global.v4.f32 	{%f457, %f458, %f459, %f460}, [%rd42+128];
	mul.f32 	%f461, %f481, %f622;
	fma.rn.f32 	%f462, %f482, %f457, %f461;
	mul.f32 	%f463, %f481, %f621;
	fma.rn.f32 	%f464, %f482, %f458, %f463;
	mul.f32 	%f465, %f481, %f620;
	fma.rn.f32 	%f466, %f482, %f459, %f465;
	mul.f32 	%f467, %f481, %f619;
	fma.rn.f32 	%f468, %f482, %f460, %f467;
	st.global.v4.f32 	[%rd42+128], {%f462, %f464, %f466, %f468};
	ld.global.v4.f32 	{%f469, %f470, %f471, %f472}, [%rd43+128];
	mul.f32 	%f473, %f481, %f614;
	fma.rn.f32 	%f474, %f482, %f469, %f473;
	mul.f32 	%f475, %f481, %f613;
	fma.rn.f32 	%f476, %f482, %f470, %f475;
	mul.f32 	%f477, %f481, %f612;
	fma.rn.f32 	%f478, %f482, %f471, %f477;
	mul.f32 	%f479, %f481, %f611;
	fma.rn.f32 	%f480, %f482, %f472, %f479;
	st.global.v4.f32 	[%rd43+128], {%f474, %f476, %f478, %f480};
	ret;

}


// ===== COMPILED SASS (sm_100) =====

	.target	sm_100

	.elftype	@"ET_EXEC"


//--------------------- .note.nv.tkinfo           --------------------------
	.section	.note.nv.tkinfo,"",@"SHT_NOTE"
	.sectionflags	@"SHF_NOTE_NV_TKINFO"
	.tkinfo
        /*0018*/ 	.word	0x00000002
        /*0030*/ 	.string	""
        /*0030*/ 	.string	"ptxas"
        /*0030*/ 	.string	"Cuda compilation tools, release 13.0, V13.0.88"
        /*0030*/ 	.string	"Build cuda_13.0.r13.0/compiler.36424714_0"
        /*0030*/ 	.string	"-arch sm_100 -m 64 "



//--------------------- .note.nv.cuinfo           --------------------------
	.section	.note.nv.cuinfo,"",@"SHT_NOTE"
	.sectionflags	@"SHF_NOTE_NV_CUINFO"
        /*0018*/ 	.short	0x0002
        /*001a*/ 	.short	0x0064
        /*001c*/ 	.short	0x0082
	.zero		2


//--------------------- .nv.info                  --------------------------
	.section	.nv.info,"",@"SHT_CUDA_INFO"
	.align	4


	//----- nvinfo : EIATTR_REGCOUNT
	.align		4
        /*0000*/ 	.byte	0x04, 0x2f
        /*0002*/ 	.short	(.L_1 - .L_0)
	.align		4
.L_0:
        /*0004*/ 	.word	index@(_ZN10V10_Author15sgemmWarptilingEiiifPfS0_fS0_)
        /*0008*/ 	.word	0x0000005a


	//----- nvinfo : EIATTR_FRAME_SIZE
	.align		4
.L_1:
        /*000c*/ 	.byte	0x04, 0x11
        /*000e*/ 	.short	(.L_3 - .L_2)
	.align		4
.L_2:
        /*0010*/ 	.word	index@(_ZN10V10_Author15sgemmWarptilingEiiifPfS0_fS0_)
        /*0014*/ 	.word	0x00000000


	//----- nvinfo : EIATTR_MIN_STACK_SIZE
	.align		4
.L_3:
        /*0018*/ 	.byte	0x04, 0x12
        /*001a*/ 	.short	(.L_5 - .L_4)
	.align		4
.L_4:
        /*001c*/ 	.word	index@(_ZN10V10_Author15sgemmWarptilingEiiifPfS0_fS0_)
        /*0020*/ 	.word	0x00000000
.L_5:


//--------------------- .nv.compat                --------------------------
	.section	.nv.compat,"",@"SHT_CUDA_COMPAT_INFO"
	.align	4
        /*0000*/ 	.byte	0x02, 0x09, 0x00, 0x00, 0x02, 0x02, 0x01, 0x00, 0x02, 0x05, 0x05, 0x00, 0x03, 0x07, 0x01, 0x01
        /*0010*/ 	.byte	0x02, 0x03, 0x00, 0x00, 0x02, 0x06, 0x01, 0x00, 0x04, 0x0b, 0x08, 0x00, 0x09, 0x00, 0x00, 0x00
        /*0020*/ 	.byte	0x00, 0x00, 0x00, 0x00


//--------------------- .nv.info._ZN10V10_Author15sgemmWarptilingEiiifPfS0_fS0_ --------------------------
	.section	.nv.info._ZN10V10_Author15sgemmWarptilingEiiifPfS0_fS0_,"",@"SHT_CUDA_INFO"
	.sectionflags	@""
	.align	4


	//----- nvinfo : EIATTR_CUDA_API_VERSION
	.align		4
        /*0000*/ 	.byte	0x04, 0x37
        /*0002*/ 	.short	(.L_7 - .L_6)
.L_6:
        /*0004*/ 	.word	0x00000082


	//----- nvinfo : EIATTR_KPARAM_INFO
	.align		4
.L_7:
        /*0008*/ 	.byte	0x04, 0x17
        /*000a*/ 	.short	(.L_9 - .L_8)
.L_8:
        /*000c*/ 	.word	0x00000000
        /*0010*/ 	.short	0x0007
        /*0012*/ 	.short	0x0028
        /*0014*/ 	.byte	0x00, 0xf5, 0x21, 0x00


	//----- nvinfo : EIATTR_KPARAM_INFO
	.align		4
.L_9:
        /*0018*/ 	.byte	0x04, 0x17
        /*001a*/ 	.short	(.L_11 - .L_10)
.L_10:
        /*001c*/ 	.word	0x00000000
        /*0020*/ 	.short	0x0006
        /*0022*/ 	.short	0x0020
        /*0024*/ 	.byte	0x00, 0xf0, 0x11, 0x00


	//----- nvinfo : EIATTR_KPARAM_INFO
	.align		4
.L_11:
        /*0028*/ 	.byte	0x04, 0x17
        /*002a*/ 	.short	(.L_13 - .L_12)
.L_12:
        /*002c*/ 	.word	0x00000000
        /*0030*/ 	.short	0x0005
        /*0032*/ 	.short	0x0018
        /*0034*/ 	.byte	0x00, 0xf5, 0x21, 0x00


	//----- nvinfo : EIATTR_KPARAM_INFO
	.align		4
.L_13:
        /*0038*/ 	.byte	0x04, 0x17
        /*003a*/ 	.short	(.L_15 - .L_14)
.L_14:
        /*003c*/ 	.word	0x00000000
        /*0040*/ 	.short	0x0004
        /*0042*/ 	.short	0x0010
        /*0044*/ 	.byte	0x00, 0xf5, 0x21, 0x00


	//----- nvinfo : EIATTR_KPARAM_INFO
	.align		4
.L_15:
        /*0048*/ 	.byte	0x04, 0x17
        /*004a*/ 	.short	(.L_17 - .L_16)
.L_16:
        /*004c*/ 	.word	0x00000000
        /*0050*/ 	.short	0x0003
        /*0052*/ 	.short	0x000c
        /*0054*/ 	.byte	0x00, 0xf0, 0x11, 0x00


	//----- nvinfo : EIATTR_KPARAM_INFO
	.align		4
.L_17:
        /*0058*/ 	.byte	0x04, 0x17
        /*005a*/ 	.short	(.L_19 - .L_18)
.L_18:
        /*005c*/ 	.word	0x00000000
        /*0060*/ 	.short	0x0002
        /*0062*/ 	.short	0x0008
        /*0064*/ 	.byte	0x00, 0xf0, 0x11, 0x00


	//----- nvinfo : EIATTR_KPARAM_INFO
	.align		4
.L_19:
        /*0068*/ 	.byte	0x04, 0x17
        /*006a*/ 	.short	(.L_21 - .L_20)
.L_20:
        /*006c*/ 	.word	0x00000000
        /*0070*/ 	.short	0x0001
        /*0072*/ 	.short	0x0004
        /*0074*/ 	.byte	0x00, 0xf0, 0x11, 0x00


	//----- nvinfo : EIATTR_KPARAM_INFO
	.align		4
.L_21:
        /*0078*/ 	.byte	0x04, 0x17
        /*007a*/ 	.short	(.L_23 - .L_22)
.L_22:
        /*007c*/ 	.word	0x00000000
        /*0080*/ 	.short	0x0000
        /*0082*/ 	.short	0x0000
        /*0084*/ 	.byte	0x00, 0xf0, 0x11, 0x00


	//----- nvinfo : EIATTR_SPARSE_MMA_MASK
	.align		4
.L_23:
        /*0088*/ 	.byte	0x03, 0x50
        /*008a*/ 	.short	0x0000


	//----- nvinfo : EIATTR_MAXREG_COUNT
	.align		4
        /*008c*/ 	.byte	0x03, 0x1b
        /*008e*/ 	.short	0x00ff


	//----- nvinfo : EIATTR_NUM_BARRIERS
	.align		4
        /*0090*/ 	.byte	0x02, 0x4c
        /*0092*/ 	.byte	0x01
	.zero		1


	//----- nvinfo : EIATTR_MERCURY_ISA_VERSION
	.align		4
        /*0094*/ 	.byte	0x03, 0x5f
        /*0096*/ 	.short	0x0101


	//----- nvinfo : EIATTR_VRC_CTA_INIT_COUNT
	.align		4
        /*0098*/ 	.byte	0x02, 0x4a
	.zero		1
	.zero		1


	//----- nvinfo : EIATTR_EXIT_INSTR_OFFSETS
	.align		4
        /*009c*/ 	.byte	0x04, 0x1c
        /*009e*/ 	.short	(.L_25 - .L_24)


	//   ....[0]....
.L_24:
        /*00a0*/ 	.word	0x00001890


	//----- nvinfo : EIATTR_MAX_THREADS
	.align		4
.L_25:
        /*00a4*/ 	.byte	0x04, 0x05
        /*00a6*/ 	.short	(.L_27 - .L_26)
.L_26:
        /*00a8*/ 	.word	0x00000080
        /*00ac*/ 	.word	0x00000001
        /*00b0*/ 	.word	0x00000001


	//----- nvinfo : EIATTR_CBANK_PARAM_SIZE
	.align		4
.L_27:
        /*00b4*/ 	.byte	0x03, 0x19
        /*00b6*/ 	.short	0x0030


	//----- nvinfo : EIATTR_PARAM_CBANK
	.align		4
        /*00b8*/ 	.byte	0x04, 0x0a
        /*00ba*/ 	.short	(.L_29 - .L_28)
	.align		4
.L_28:
        /*00bc*/ 	.word	index@(.nv.constant0._ZN10V10_Author15sgemmWarptilingEiiifPfS0_fS0_)
        /*00c0*/ 	.short	0x0380
        /*00c2*/ 	.short	0x0030


	//----- nvinfo : EIATTR_SW_WAR
	.align		4
.L_29:
        /*00c4*/ 	.byte	0x04, 0x36
        /*00c6*/ 	.short	(.L_31 - .L_30)
.L_30:
        /*00c8*/ 	.word	0x00000008
.L_31:


//--------------------- .nv.callgraph             --------------------------
	.section	.nv.callgraph,"",@"SHT_CUDA_CALLGRAPH"
	.align	4
	.sectionentsize	8
	.align		4
        /*0000*/ 	.word	0x00000000
	.align		4
        /*0004*/ 	.word	0xffffffff
	.align		4
        /*0008*/ 	.word	0x00000000
	.align		4
        /*000c*/ 	.word	0xfffffffe
	.align		4
        /*0010*/ 	.word	0x00000000
	.align		4
        /*0014*/ 	.word	0xfffffffd
	.align		4
        /*0018*/ 	.word	0x00000000
	.align		4
        /*001c*/ 	.word	0xfffffffc


//--------------------- .text._ZN10V10_Author15sgemmWarptilingEiiifPfS0_fS0_ --------------------------
	.section	.text._ZN10V10_Author15sgemmWarptilingEiiifPfS0_fS0_,"ax",@progbits
	.align	128
        .global         _ZN10V10_Author15sgemmWarptilingEiiifPfS0_fS0_
        .type           _ZN10V10_Author15sgemmWarptilingEiiifPfS0_fS0_,@function
        .size           _ZN10V10_Author15sgemmWarptilingEiiifPfS0_fS0_,(.L_x_4 - _ZN10V10_Author15sgemmWarptilingEiiifPfS0_fS0_)
        .other          _ZN10V10_Author15sgemmWarptilingEiiifPfS0_fS0_,@"STO_CUDA_ENTRY STV_DEFAULT"
_ZN10V10_Author15sgemmWarptilingEiiifPfS0_fS0_:
.text._ZN10V10_Author15sgemmWarptilingEiiifPfS0_fS0_:
[----:B------:R-:W-:Y:S01]  /*0000*/  LDC R1, c[0x0][0x37c] ;  /* 0x0000df00ff017b82 */ /* 0x000fe20000000800 */
[----:B------:R-:W0:Y:S07]  /*0010*/  S2R R76, SR_TID.X ;  /* 0x00000000004c7919 */ /* 0x000e2e0000002100 */
[----:B------:R-:W1:Y:S01]  /*0020*/  S2UR UR8, SR_CTAID.Y ;  /* 0x00000000000879c3 */ /* 0x000e620000002600 */
[----:B------:R-:W2:Y:S01]  /*0030*/  LDCU UR11, c[0x0][0x388] ;  /* 0x00007100ff0b77ac */ /* 0x000ea20008000800 */
[----:B------:R-:W-:Y:S01]  /*0040*/  HFMA2 R79, -RZ, RZ, 0, 0 ;  /* 0x00000000ff4f7431 */ /* 0x000fe200000001ff */
[----:B------:R-:W-:Y:S01]  /*0050*/  CS2R R36, SRZ ;  /* 0x0000000000247805 */ /* 0x000fe2000001ff00 */
[----:B------:R-:W-:Y:S01]  /*0060*/  HFMA2 R87, -RZ, RZ, 0, 0 ;  /* 0x00000000ff577431 */ /* 0x000fe200000001ff */
[----:B------:R-:W3:Y:S01]  /*0070*/  LDCU UR10, c[0x0][0x384] ;  /* 0x00007080ff0a77ac */ /* 0x000ee20008000800 */
[----:B------:R-:W-:Y:S01]  /*0080*/  HFMA2 R83, -RZ, RZ, 0, 0 ;  /* 0x00000000ff537431 */ /* 0x000fe200000001ff */
[----:B------:R-:W-:Y:S01]  /*0090*/  CS2R R42, SRZ ;  /* 0x00000000002a7805 */ /* 0x000fe2000001ff00 */
[----:B------:R-:W4:Y:S01]  /*00a0*/  S2UR UR9, SR_CTAID.X ;  /* 0x00000000000979c3 */ /* 0x000f220000002500 */
[----:B------:R-:W5:Y:S01]  /*00b0*/  LDCU.128 UR4, c[0x0][0x390] ;  /* 0x00007200ff0477ac */ /* 0x000f620008000c00 */
[----:B------:R-:W-:-:S02]  /*00c0*/  CS2R R18, SRZ ;  /* 0x0000000000127805 */ /* 0x000fc4000001ff00 */
[----:B------:R-:W-:Y:S02]  /*00d0*/  CS2R R12, SRZ ;  /* 0x00000000000c7805 */ /* 0x000fe4000001ff00 */
[----:B------:R-:W-:Y:S02]  /*00e0*/  CS2R R10, SRZ ;  /* 0x00000000000a7805 */ /* 0x000fe4000001ff00 */
[----:B------:R-:W-:Y:S02]  /*00f0*/  CS2R R14, SRZ ;  /* 0x00000000000e7805 */ /* 0x000fe4000001ff00 */
[----:B------:R-:W-:Y:S02]  /*0100*/  CS2R R16, SRZ ;  /* 0x0000000000107805 */ /* 0x000fe4000001ff00 */
[----:B------:R-:W-:Y:S02]  /*0110*/  CS2R R4, SRZ ;  /* 0x0000000000047805 */ /* 0x000fe4000001ff00 */
[----:B------:R-:W-:-:S02]  /*0120*/  CS2R R6, SRZ ;  /* 0x0000000000067805 */ /* 0x000fc4000001ff00 */
[----:B------:R-:W-:Y:S02]  /*0130*/  CS2R R8, SRZ ;  /* 0x0000000000087805 */ /* 0x000fe4000001ff00 */
[----:B------:R-:W-:Y:S01]  /*0140*/  CS2R R40, SRZ ;  /* 0x0000000000287805 */ /* 0x000fe2000001ff00 */
[----:B--2---:R-:W-:Y:S01]  /*0150*/  UISETP.NE.AND UP0, UPT, UR11, URZ, UPT ;  /* 0x000000ff0b00728c */ /* 0x004fe2000bf05270 */
[----:B------:R-:W-:Y:S02]  /*0160*/  CS2R R38, SRZ ;  /* 0x0000000000267805 */ /* 0x000fe4000001ff00 */
[----:B------:R-:W-:Y:S02]  /*0170*/  CS2R R44, SRZ ;  /* 0x00000000002c7805 */ /* 0x000fe4000001ff00 */
[----:B------:R-:W-:Y:S02]  /*0180*/  CS2R R50, SRZ ;  /* 0x0000000000327805 */ /* 0x000fe4000001ff00 */
[----:B------:R-:W-:Y:S01]  /*0190*/  CS2R R48, SRZ ;  /* 0x0000000000307805 */ /* 0x000fe2000001ff00 */
[----:B-1----:R-:W-:Y:S01]  /*01a0*/  USHF.L.U32 UR8, UR8, 0x6, URZ ;  /* 0x0000000608087899 */ /* 0x002fe200080006ff */
[----:B------:R-:W-:-:S02]  /*01b0*/  CS2R R46, SRZ ;  /* 0x00000000002e7805 */ /* 0x000fc4000001ff00 */
[----:B------:R-:W-:Y:S02]  /*01c0*/  CS2R R54, SRZ ;  /* 0x0000000000367805 */ /* 0x000fe4000001ff00 */
[----:B------:R-:W-:Y:S02]  /*01d0*/  CS2R R52, SRZ ;  /* 0x0000000000347805 */ /* 0x000fe4000001ff00 */
[----:B------:R-:W-:Y:S02]  /*01e0*/  CS2R R66, SRZ ;  /* 0x0000000000427805 */ /* 0x000fe4000001ff00 */
[----:B------:R-:W-:Y:S02]  /*01f0*/  CS2R R64, SRZ ;  /* 0x0000000000407805 */ /* 0x000fe4000001ff00 */
[----:B------:R-:W-:Y:S01]  /*0200*/  MOV R3, UR8 ;  /* 0x0000000800037c02 */ /* 0x000fe20008000f00 */
[----:B------:R-:W-:Y:S01]  /*0210*/  UIMAD UR8, UR8, UR11, URZ ;  /* 0x0000000b080872a4 */ /* 0x000fe2000f8e02ff */
[----:B0-----:R-:W-:Y:S01]  /*0220*/  SHF.R.U32.HI R84, RZ, 0x1, R76 ;  /* 0x00000001ff547819 */ /* 0x001fe2000001164c */
[----:B----4-:R-:W-:Y:S01]  /*0230*/  USHF.L.U32 UR9, UR9, 0x7, URZ ;  /* 0x0000000709097899 */ /* 0x010fe200080006ff */
[----:B------:R-:W-:-:S02]  /*0240*/  SHF.L.U32 R21, R76, 0x1, RZ ;  /* 0x000000014c157819 */ /* 0x000fc400000006ff */
[----:B------:R-:W-:Y:S02]  /*0250*/  CS2R R62, SRZ ;  /* 0x00000000003e7805 */ /* 0x000fe4000001ff00 */
[----:B------:R-:W-:Y:S02]  /*0260*/  LOP3.LUT R68, R3, 0x20, R84, 0xf8, !PT ;  /* 0x0000002003447812 */ /* 0x000fe400078ef854 */
[----:B------:R-:W-:Y:S02]  /*0270*/  CS2R R60, SRZ ;  /* 0x00000000003c7805 */ /* 0x000fe4000001ff00 */
[----:B------:R-:W-:Y:S02]  /*0280*/  CS2R R58, SRZ ;  /* 0x00000000003a7805 */ /* 0x000fe4000001ff00 */
[----:B------:R-:W-:Y:S02]  /*0290*/  MOV R0, UR9 ;  /* 0x0000000900007c02 */ /* 0x000fe40008000f00 */
[----:B------:R-:W-:-:S02]  /*02a0*/  CS2R R56, SRZ ;  /* 0x0000000000387805 */ /* 0x000fc4000001ff00 */
[----:B------:R-:W-:Y:S02]  /*02b0*/  MOV R77, RZ ;  /* 0x000000ff004d7202 */ /* 0x000fe40000000f00 */
[----:B------:R-:W-:Y:S02]  /*02c0*/  CS2R R74, SRZ ;  /* 0x00000000004a7805 */ /* 0x000fe4000001ff00 */
[----:B------:R-:W-:Y:S01]  /*02d0*/  LOP3.LUT R3, R0, 0x40, R21, 0xf8, !PT ;  /* 0x0000004000037812 */ /* 0x000fe200078ef815 */
[----:B------:R-:W-:Y:S01]  /*02e0*/  HFMA2 R0, -RZ, RZ, 0, 0 ;  /* 0x00000000ff007431 */ /* 0x000fe200000001ff */
[----:B------:R-:W-:Y:S02]  /*02f0*/  CS2R R72, SRZ ;  /* 0x0000000000487805 */ /* 0x000fe4000001ff00 */
[----:B------:R-:W-:Y:S02]  /*0300*/  CS2R R70, SRZ ;  /* 0x0000000000467805 */ /* 0x000fe4000001ff00 */
[----:B------:R-:W-:Y:S01]  /*0310*/  MOV R69, RZ ;  /* 0x000000ff00457202 */ /* 0x000fe20000000f00 */
[----:B---3--:R-:W-:Y:S01]  /*0320*/  IMAD R68, R68, UR10, R3 ;  /* 0x0000000a44447c24 */ /* 0x008fe2000f8e0203 */
[----:B------:R-:W-:-:S02]  /*0330*/  CS2R R2, SRZ ;  /* 0x0000000000027805 */ /* 0x000fc4000001ff00 */
[----:B------:R-:W-:Y:S01]  /*0340*/  MOV R85, RZ ;  /* 0x000000ff00557202 */ /* 0x000fe20000000f00 */
[----:B-----5:R-:W-:Y:S01]  /*0350*/  UIMAD.WIDE.U32 UR6, UR9, 0x4, UR6 ;  /* 0x00000004090678a5 */ /* 0x020fe2000f8e0006 */
[----:B------:R-:W-:Y:S01]  /*0360*/  MOV R81, RZ ;  /* 0x000000ff00517202 */ /* 0x000fe20000000f00 */
[----:B------:R-:W-:Y:S01]  /*0370*/  UIMAD.WIDE.U32 UR4, UR8, 0x4, UR4 ;  /* 0x00000004080478a5 */ /* 0x000fe2000f8e0004 */
[----:B------:R-:W0:Y:S01]  /*0380*/  LDCU.64 UR12, c[0x0][0x358] ;  /* 0x00006b00ff0c77ac */ /* 0x000e220008000a00 */
[----:B------:R-:W-:Y:S10]  /*0390*/  BRA.U !UP0, `(.L_x_0) ;  /* 0x0000000908287547 */ /* 0x000ff4000b800000 */
[----:B------:R-:W1:Y:S01]  /*03a0*/  S2R R27, SR_CgaCtaId ;  /* 0x00000000001b7919 */ /* 0x000e620000008800 */
[--C-:B------:R-:W-:Y:S01]  /*03b0*/  SHF.R.U32.HI R20, RZ, 0x3, R76.reuse ;  /* 0x00000003ff147819 */ /* 0x100fe2000001164c */
[----:B------:R-:W-:Y:S01]  /*03c0*/  UMOV UR8, UR4 ;  /* 0x0000000400087c82 */ /* 0x000fe20008000000 */
[----:B------:R-:W-:Y:S01]  /*03d0*/  SHF.L.U32 R25, R76, 0x4, RZ ;  /* 0x000000044c197819 */ /* 0x000fe200000006ff */
[----:B------:R-:W-:Y:S01]  /*03e0*/  UMOV UR9, UR5 ;  /* 0x0000000500097c82 */ /* 0x000fe20008000000 */
[----:B------:R-:W-:Y:S01]  /*03f0*/  SHF.R.U32.HI R82, RZ, 0x5, R76 ;  /* 0x00000005ff527819 */ /* 0x000fe2000001164c */
[----:B------:R-:W-:Y:S01]  /*0400*/  UMOV UR4, URZ ;  /* 0x000000ff00047c82 */ /* 0x000fe20008000000 */
[----:B------:R-:W-:Y:S02]  /*0410*/  MOV R22, 0x400 ;  /* 0x0000040000167802 */ /* 0x000fe40000000f00 */
[----:B------:R-:W-:Y:S02]  /*0420*/  LOP3.LUT R21, R21, 0x80, RZ, 0xc0, !PT ;  /* 0x0000008015157812 */ /* 0x000fe400078ec0ff */
[----:B------:R-:W-:-:S02]  /*0430*/  LOP3.LUT R20, R20, 0x3, RZ, 0xc0, !PT ;  /* 0x0000000314147812 */ /* 0x000fc400078ec0ff */
[----:B------:R-:W-:Y:S02]  /*0440*/  LOP3.LUT R25, R25, 0x70, RZ, 0xe2, !PT ;  /* 0x0000007019197812 */ /* 0x000fe400078ee2ff */
[----:B------:R-:W-:Y:S02]  /*0450*/  LOP3.LUT R24, R82, 0x1, RZ, 0xc0, !PT ;  /* 0x0000000152187812 */ /* 0x000fe400078ec0ff */
[----:B------:R-:W-:Y:S02]  /*0460*/  SHF.L.U32 R76, R76, 0x2, RZ ;  /* 0x000000024c4c7819 */ /* 0x000fe400000006ff */
[----:B------:R-:W-:Y:S02]  /*0470*/  IADD3 R26, PT, PT, R22, 0x800, RZ ;  /* 0x00000800161a7810 */ /* 0x000fe40007ffe0ff */
[----:B------:R-:W-:Y:S02]  /*0480*/  LEA R20, R20, R21, 0x4 ;  /* 0x0000001514147211 */ /* 0x000fe400078e20ff */
[----:B------:R-:W-:-:S02]  /*0490*/  LEA R24, R24, R25, 0x8 ;  /* 0x0000001918187211 */ /* 0x000fc400078e40ff */
[C---:B------:R-:W-:Y:S02]  /*04a0*/  LOP3.LUT R21, R76.reuse, 0x4, RZ, 0xc0, !PT ;  /* 0x000000044c157812 */ /* 0x040fe400078ec0ff */
[----:B------:R-:W-:Y:S02]  /*04b0*/  LOP3.LUT R23, R76, 0x7c, RZ, 0xc0, !PT ;  /* 0x0000007c4c177812 */ /* 0x000fe400078ec0ff */
[----:B------:R-:W-:Y:S01]  /*04c0*/  MOV R36, RZ ;  /* 0x000000ff00247202 */ /* 0x000fe20000000f00 */
[----:B------:R-:W-:Y:S01]  /*04d0*/  IMAD R84, R84, UR11, R21 ;  /* 0x0000000b54547c24 */ /* 0x000fe2000f8e0215 */
[C---:B-1----:R-:W-:Y:S01]  /*04e0*/  LEA R25, R27.reuse, R22, 0x18 ;  /* 0x000000161b197211 */ /* 0x042fe200078ec0ff */
[----:B------:R-:W-:Y:S01]  /*04f0*/  IMAD R82, R82, UR10, R23 ;  /* 0x0000000a52527c24 */ /* 0x000fe2000f8e0217 */
[----:B------:R-:W-:Y:S02]  /*0500*/  LEA R27, R27, R26, 0x18 ;  /* 0x0000001a1b1b7211 */ /* 0x000fe400078ec0ff */
[----:B------:R-:W-:-:S02]  /*0510*/  IADD3 R80, PT, PT, R20, R25, RZ ;  /* 0x0000001914507210 */ /* 0x000fc40007ffe0ff */
[----:B------:R-:W-:-:S07]  /*0520*/  IADD3 R78, PT, PT, R24, 0x80, R27 ;  /* 0x00000080184e7810 */ /* 0x000fce0007ffe01b */
.L_x_2:
[----:B------:R-:W1:Y:S01]  /*0530*/  LDCU UR10, c[0x0][0x384] ;  /* 0x00007080ff0a77ac */ /* 0x000e620008000800 */
[----:B------:R-:W-:Y:S01]  /*0540*/  HFMA2 R25, -RZ, RZ, 0, 2.384185791015625e-07 ;  /* 0x00000004ff197431 */ /* 0x000fe200000001ff */
[----:B------:R-:W-:Y:S02]  /*0550*/  MOV R20, UR8 ;  /* 0x0000000800147c02 */ /* 0x000fe40008000f00 */
[----:B------:R-:W-:Y:S02]  /*0560*/  MOV R21, UR9 ;  /* 0x0000000900157c02 */ /* 0x000fe40008000f00 */
[----:B------:R-:W-:Y:S01]  /*0570*/  MOV R29, 0x4 ;  /* 0x00000004001d7802 */ /* 0x000fe20000000f00 */
[----:B------:R-:W-:Y:S01]  /*0580*/  IMAD.WIDE.U32 R20, R84, 0x4, R20 ;  /* 0x0000000454147825 */ /* 0x000fe200078e0014 */
[----:B-1----:R-:W-:-:S04]  /*0590*/  MOV R23, UR10 ;  /* 0x0000000a00177c02 */ /* 0x002fc80008000f00 */
[----:B------:R-:W-:Y:S01]  /*05a0*/  LEA R28, R23, R82, 0x2 ;  /* 0x00000052171c7211 */ /* 0x000fe200078e10ff */
[----:B------:R-:W-:Y:S01]  /*05b0*/  IMAD.WIDE.U32 R24, R82, R25, UR6 ;  /* 0x0000000652187e25 */ /* 0x000fe2000f8e0019 */
[----:B0-----:R-:W2:Y:S03]  /*05c0*/  LDG.E.128 R20, desc[UR12][R20.64] ;  /* 0x0000000c14147981 */ /* 0x001ea6000c1e1d00 */
[----:B------:R-:W-:Y:S02]  /*05d0*/  IMAD.WIDE.U32 R28, R28, R29, UR6 ;  /* 0x000000061c1c7e25 */ /* 0x000fe4000f8e001d */
[----:B------:R-:W3:Y:S04]  /*05e0*/  LDG.E.128 R24, desc[UR12][R24.64] ;  /* 0x0000000c18187981 */ /* 0x000ee8000c1e1d00 */
[----:B------:R-:W4:Y:S01]  /*05f0*/  LDG.E.128 R28, desc[UR12][R28.64] ;  /* 0x0000000c1c1c7981 */ /* 0x000f22000c1e1d00 */
[----:B------:R-:W0:Y:S01]  /*0600*/  S2UR UR11, SR_CgaCtaId ;  /* 0x00000000000b79c3 */ /* 0x000e220000008800 */
[----:B------:R-:W-:Y:S01]  /*0610*/  UMOV UR5, 0x400 ;  /* 0x0000040000057882 */ /* 0x000fe20000000000 */
[----:B------:R-:W-:Y:S01]  /*0620*/  UIADD3 UR4, UPT, UPT, UR4, 0x8, URZ ;  /* 0x0000000804047890 */ /* 0x000fe2000fffe0ff */
[----:B------:R-:W1:Y:S01]  /*0630*/  S2R R76, SR_TID.X ;  /* 0x00000000004c7919 */ /* 0x000e620000002100 */
[----:B------:R-:W-:Y:S01]  /*0640*/  MOV R86, R78 ;  /* 0x0000004e00567202 */ /* 0x000fe20000000f00 */
[----:B0-----:R-:W-:-:S02]  /*0650*/  ULEA UR14, UR11, UR5, 0x18 ;  /* 0x000000050b0e7291 */ /* 0x001fc4000f8ec0ff */
[----:B------:R-:W-:-:S04]  /*0660*/  UIADD3 UR5, UPT, UPT, UR5, 0x800, URZ ;  /* 0x0000080005057890 */ /* 0x000fc8000fffe0ff */
[----:B------:R-:W-:Y:S01]  /*0670*/  ULEA UR5, UR11, UR5, 0x18 ;  /* 0x000000050b057291 */ /* 0x000fe2000f8ec0ff */
[C---:B-1----:R-:W-:Y:S02]  /*0680*/  SHF.L.U32 R33, R76.reuse, 0x1, RZ ;  /* 0x000000014c217819 */ /* 0x042fe400000006ff */
[----:B------:R-:W-:-:S04]  /*0690*/  SHF.L.U32 R32, R76, 0xa, RZ ;  /* 0x0000000a4c207819 */ /* 0x000fc800000006ff */
[----:B------:R-:W-:Y:S02]  /*06a0*/  LOP3.LUT R32, R32, 0x4fc, R33, 0xc8, !PT ;  /* 0x000004fc20207812 */ /* 0x000fe400078ec821 */
[----:B------:R-:W-:Y:S02]  /*06b0*/  LEA R33, R76, UR5, 0x4 ;  /* 0x000000054c217c11 */ /* 0x000fe4000f8e20ff */
[----:B------:R-:W0:Y:S02]  /*06c0*/  LDCU UR5, c[0x0][0x388] ;  /* 0x00007100ff0577ac */ /* 0x000e240008000800 */
[----:B0-----:R-:W-:-:S03]  /*06d0*/  UISETP.GE.U32.AND UP0, UPT, UR4, UR5, UPT ;  /* 0x000000050400728c */ /* 0x001fc6000bf06070 */
[----:B------:R-:W-:Y:S01]  /*06e0*/  UMOV UR5, 0x40 ;  /* 0x0000004000057882 */ /* 0x000fe20000000000 */
[----:B--2---:R0:W-:Y:S04]  /*06f0*/  STS [R32+UR14], R20 ;  /* 0x0000001420007988 */ /* 0x0041e8000800080e */
[----:B------:R0:W-:Y:S04]  /*0700*/  STS [R32+UR14+0x100], R21 ;  /* 0x0001001520007988 */ /* 0x0001e8000800080e */
[----:B------:R0:W-:Y:S04]  /*0710*/  STS [R32+UR14+0x200], R22 ;  /* 0x0002001620007988 */ /* 0x0001e8000800080e */
[----:B------:R0:W-:Y:S04]  /*0720*/  STS [R32+UR14+0x300], R23 ;  /* 0x0003001720007988 */ /* 0x0001e8000800080e */
[----:B---3--:R0:W-:Y:S04]  /*0730*/  STS.128 [R33], R24 ;  /* 0x0000001821007388 */ /* 0x0081e80000000c00 */
[----:B----4-:R0:W-:Y:S01]  /*0740*/  STS.128 [R33+0x800], R28 ;  /* 0x0008001c21007388 */ /* 0x0101e20000000c00 */
[----:B------:R-:W-:Y:S06]  /*0750*/  BAR.SYNC.DEFER_BLOCKING 0x0 ;  /* 0x0000000000007b1d */ /* 0x000fec0000010000 */
.L_x_1:
[----:B0-----:R-:W-:Y:S04]  /*0760*/  LDS.128 R20, [R80+UR5+-0x40] ;  /* 0xffffc00550147984 */ /* 0x001fe80008000c00 */
[----:B------:R-:W0:Y:S04]  /*0770*/  LDS.128 R24, [R86+-0x80] ;  /* 0xffff800056187984 */ /* 0x000e280000000c00 */
[----:B------:R-:W1:Y:S01]  /*0780*/  LDS.128 R28, [R80+UR5] ;  /* 0x00000005501c7984 */ /* 0x000e620008000c00 */
[----:B------:R-:W-:-:S03]  /*0790*/  UIADD3 UR5, UPT, UPT, UR5, 0x100, URZ ;  /* 0x0000010005057890 */ /* 0x000fc6000fffe0ff */
[----:B------:R2:W3:Y:S01]  /*07a0*/  LDS.128 R32, [R86] ;  /* 0x0000000056207984 */ /* 0x0004e20000000c00 */
[----:B------:R-:W-:Y:S01]  /*07b0*/  UISETP.NE.AND UP1, UPT, UR5, 0x840, UPT ;  /* 0x000008400500788c */ /* 0x000fe2000bf25270 */
[----:B--2---:R-:W-:Y:S01]  /*07c0*/  IADD3 R86, PT, PT, R86, 0x200, RZ ;  /* 0x0000020056567810 */ /* 0x004fe20007ffe0ff */
[----:B0-----:R-:W-:Y:S01]  /*07d0*/  FFMA R81, R20, R24, R81 ;  /* 0x0000001814517223 */ /* 0x001fe20000000051 */
[C---:B------:R-:W-:Y:S01]  /*07e0*/  FFMA R79, R24.reuse, R21, R79 ;  /* 0x00000015184f7223 */ /* 0x040fe2000000004f */
[C---:B------:R-:W-:Y:S01]  /*07f0*/  FFMA R71, R24.reuse, R22, R71 ;  /* 0x0000001618477223 */ /* 0x040fe20000000047 */
[----:B------:R-:W-:Y:S01]  /*0800*/  FFMA R60, R24, R23, R60 ;  /* 0x00000017183c7223 */ /* 0x000fe2000000003c */
[----:B-1----:R-:W-:Y:S01]  /*0810*/  FFMA R45, R28, R24, R45 ;  /* 0x000000181c2d7223 */ /* 0x002fe2000000002d */
[C---:B------:R-:W-:Y:S01]  /*0820*/  FFMA R38, R24.reuse, R29, R38 ;  /* 0x0000001d18267223 */ /* 0x040fe20000000026 */
[C---:B------:R-:W-:Y:S01]  /*0830*/  FFMA R39, R24.reuse, R30, R39 ;  /* 0x0000001e18277223 */ /* 0x040fe20000000027 */
[----:B------:R-:W-:Y:S01]  /*0840*/  FFMA R16, R24, R31, R16 ;  /* 0x0000001f18107223 */ /* 0x000fe20000000010 */
[-C--:B------:R-:W-:Y:S01]  /*0850*/  FFMA R83, R20, R25.reuse, R83 ;  /* 0x0000001914537223 */ /* 0x080fe20000000053 */
[-C--:B------:R-:W-:Y:S01]  /*0860*/  FFMA R70, R21, R25.reuse, R70 ;  /* 0x0000001915467223 */ /* 0x080fe20000000046 */
[-C--:B------:R-:W-:Y:S01]  /*0870*/  FFMA R73, R22, R25.reuse, R73 ;  /* 0x0000001916497223 */ /* 0x080fe20000000049 */
[-C--:B------:R-:W-:Y:S01]  /*0880*/  FFMA R62, R23, R25.reuse, R62 ;  /* 0x00000019173e7223 */ /* 0x080fe2000000003e */
[-C--:B------:R-:W-:Y:S01]  /*0890*/  FFMA R47, R28, R25.reuse, R47 ;  /* 0x000000191c2f7223 */ /* 0x080fe2000000002f */
[-C--:B------:R-:W-:Y:S01]  /*08a0*/  FFMA R40, R29, R25.reuse, R40 ;  /* 0x000000191d287223 */ /* 0x080fe20000000028 */
[-C--:B------:R-:W-:Y:S01]  /*08b0*/  FFMA R41, R30, R25.reuse, R41 ;  /* 0x000000191e297223 */ /* 0x080fe20000000029 */
        /* <DEDUP_REMOVED lines=17> */
[C---:B---3--:R-:W-:Y:S01]  /*09d0*/  FFMA R67, R20.reuse, R32, R67 ;  /* 0x0000002014437223 */ /* 0x048fe20000000043 */
[C---:B------:R-:W-:Y:S01]  /*09e0*/  FFMA R56, R20.reuse, R33, R56 ;  /* 0x0000002114387223 */ /* 0x040fe20000000038 */
[CC--:B------:R-:W-:Y:S01]  /*09f0*/  FFMA R69, R20.reuse, R34.reuse, R69 ;  /* 0x0000002214457223 */ /* 0x0c0fe20000000045 */
[----:B------:R-:W-:Y:S01]  /*0a00*/  FFMA R58, R20, R35, R58 ;  /* 0x00000023143a7223 */ /* 0x000fe2000000003a */
[C---:B------:R-:W-:Y:S01]  /*0a10*/  FFMA R63, R32.reuse, R21, R63 ;  /* 0x00000015203f7223 */ /* 0x040fe2000000003f */
[C---:B------:R-:W-:Y:S01]  /*0a20*/  FFMA R52, R21.reuse, R33, R52 ;  /* 0x0000002115347223 */ /* 0x040fe20000000034 */
[C---:B------:R-:W-:Y:S01]  /*0a30*/  FFMA R65, R21.reuse, R34, R65 ;  /* 0x0000002215417223 */ /* 0x040fe20000000041 */
[----:B------:R-:W-:Y:S01]  /*0a40*/  FFMA R54, R21, R35, R54 ;  /* 0x0000002315367223 */ /* 0x000fe20000000036 */
[----:B------:R-:W-:Y:S01]  /*0a50*/  FFMA R57, R32, R22, R57 ;  /* 0x0000001620397223 */ /* 0x000fe20000000039 */
[C---:B------:R-:W-:Y:S01]  /*0a60*/  FFMA R59, R22.reuse, R33, R59 ;  /* 0x00000021163b7223 */ /* 0x040fe2000000003b */
[CC--:B------:R-:W-:Y:S01]  /*0a70*/  FFMA R61, R22.reuse, R34.reuse, R61 ;  /* 0x00000022163d7223 */ /* 0x0c0fe2000000003d */
[----:B------:R-:W-:Y:S01]  /*0a80*/  FFMA R50, R22, R35, R50 ;  /* 0x0000002316327223 */ /* 0x000fe20000000032 */
[----:B------:R-:W-:Y:S01]  /*0a90*/  FFMA R53, R32, R23, R53 ;  /* 0x0000001720357223 */ /* 0x000fe20000000035 */
[C---:B------:R-:W-:Y:S01]  /*0aa0*/  FFMA R46, R23.reuse, R33, R46 ;  /* 0x00000021172e7223 */ /* 0x040fe2000000002e */
[C---:B------:R-:W-:Y:S01]  /*0ab0*/  FFMA R55, R23.reuse, R34, R55 ;  /* 0x0000002217377223 */ /* 0x040fe20000000037 */
[----:B------:R-:W-:Y:S01]  /*0ac0*/  FFMA R48, R23, R35, R48 ;  /* 0x0000002317307223 */ /* 0x000fe20000000030 */
[C---:B------:R-:W-:Y:S01]  /*0ad0*/  FFMA R17, R28.reuse, R32, R17 ;  /* 0x000000201c117223 */ /* 0x040fe20000000011 */
        /* <DEDUP_REMOVED lines=15> */
[----:B------:R-:W-:Y:S06]  /*0bd0*/  BRA.U UP1, `(.L_x_1) ;  /* 0xfffffff901e07547 */ /* 0x000fec000b83ffff */
[----:B------:R-:W-:Y:S01]  /*0be0*/  BAR.SYNC.DEFER_BLOCKING 0x0 ;  /* 0x0000000000007b1d */ /* 0x000fe20000010000 */
[----:B------:R-:W-:Y:S02]  /*0bf0*/  UIADD3 UR8, UP1, UPT, UR8, 0x20, URZ ;  /* 0x0000002008087890 */ /* 0x000fe4000ff3e0ff */
[----:B------:R-:W-:Y:S02]  /*0c00*/  USHF.L.U32 UR5, UR10, 0x3, URZ ;  /* 0x000000030a057899 */ /* 0x000fe400080006ff */
[----:B------:R-:W-:Y:S02]  /*0c10*/  UIADD3.X UR9, UPT, UPT, URZ, UR9, URZ, UP1, !UPT ;  /* 0x00000009ff097290 */ /* 0x000fe40008ffe4ff */
[----:B------:R-:W-:Y:S01]  /*0c20*/  UIMAD.WIDE.U32 UR6, UR5, 0x4, UR6 ;  /* 0x00000004050678a5 */ /* 0x000fe2000f8e0006 */
[----:B------:R-:W-:Y:S11]  /*0c30*/  BRA.U !UP0, `(.L_x_2) ;  /* 0xfffffff9083c7547 */ /* 0x000ff6000b83ffff */
.L_x_0:
[----:B------:R-:W-:Y:S01]  /*0c40*/  SHF.R.U32.HI R20, RZ, 0x3, R76 ;  /* 0x00000003ff147819 */ /* 0x000fe2000001164c */
[----:B------:R-:W1:Y:S01]  /*0c50*/  LDCU.64 UR4, c[0x0][0x3a8] ;  /* 0x00007500ff0477ac */ /* 0x000e620008000a00 */
[----:B------:R-:W-:Y:S02]  /*0c60*/  SHF.L.U32 R76, R76, 0x2, RZ ;  /* 0x000000024c4c7819 */ /* 0x000fe400000006ff */
[----:B------:R-:W-:Y:S01]  /*0c70*/  LOP3.LUT R20, R20, 0x3, RZ, 0xc0, !PT ;  /* 0x0000000314147812 */ /* 0x000fe200078ec0ff */
[----:B------:R-:W2:Y:S04]  /*0c80*/  LDCU UR6, c[0x0][0x38c] ;  /* 0x00007180ff0677ac */ /* 0x000ea80008000800 */
[----:B------:R-:W-:Y:S01]  /*0c90*/  IMAD R21, R20, UR10, RZ ;  /* 0x0000000a14157c24 */ /* 0x000fe2000f8e02ff */
[----:B------:R-:W-:Y:S01]  /*0ca0*/  LOP3.LUT R20, R76, 0x1c, RZ, 0xc0, !PT ;  /* 0x0000001c4c147812 */ /* 0x000fe200078ec0ff */
[----:B------:R-:W3:Y:S03]  /*0cb0*/  LDCU UR7, c[0x0][0x3a0] ;  /* 0x00007400ff0777ac */ /* 0x000ee60008000800 */
[----:B------:R-:W-:-:S04]  /*0cc0*/  LEA R25, R21, R20, 0x2 ;  /* 0x0000001415197211 */ /* 0x000fc800078e10ff */
[----:B------:R-:W-:-:S04]  /*0cd0*/  IADD3 R20, P0, PT, R68, R25, RZ ;  /* 0x0000001944147210 */ /* 0x000fc80007f1e0ff */
[----:B------:R-:W-:Y:S02]  /*0ce0*/  IADD3.X R21, PT, PT, RZ, RZ, RZ, P0, !PT ;  /* 0x000000ffff157210 */ /* 0x000fe400007fe4ff */
[----:B-1----:R-:W-:-:S04]  /*0cf0*/  LEA R32, P0, R20, UR4, 0x2 ;  /* 0x0000000414207c11 */ /* 0x002fc8000f8010ff */
[----:B------:R-:W-:-:S05]  /*0d00*/  LEA.HI.X R33, R20, UR5, R21, 0x2, P0 ;  /* 0x0000000514217c11 */ /* 0x000fca00080f1415 */
[----:B0-----:R-:W3:Y:S01]  /*0d10*/  LDG.E.128 R20, desc[UR12][R32.64] ;  /* 0x0000000c20147981 */ /* 0x001ee2000c1e1d00 */
[----:B------:R-:W-:Y:S01]  /*0d20*/  IADD3 R29, PT, PT, R25, UR10, RZ ;  /* 0x0000000a191d7c10 */ /* 0x000fe2000fffe0ff */
[----:B--2---:R-:W-:Y:S01]  /*0d30*/  FMUL R81, R81, UR6 ;  /* 0x0000000651517c20 */ /* 0x004fe20008400000 */
[----:B------:R-:W-:Y:S01]  /*0d40*/  FMUL R85, R85, UR6 ;  /* 0x0000000655557c20 */ /* 0x000fe20008400000 */
[----:B------:R-:W-:Y:S01]  /*0d50*/  FMUL R26, R87, UR6 ;  /* 0x00000006571a7c20 */ /* 0x000fe20008400000 */
[----:B------:R-:W-:-:S04]  /*0d60*/  IADD3 R24, P0, PT, R68, R29, RZ ;  /* 0x0000001d44187210 */ /* 0x000fc80007f1e0ff */
[----:B------:R-:W-:Y:S02]  /*0d70*/  IADD3.X R25, PT, PT, RZ, RZ, RZ, P0, !PT ;  /* 0x000000ffff197210 */ /* 0x000fe400007fe4ff */
[----:B------:R-:W-:-:S04]  /*0d80*/  LEA R30, P0, R24, UR4, 0x2 ;  /* 0x00000004181e7c11 */ /* 0x000fc8000f8010ff */
[----:B------:R-:W-:Y:S01]  /*0d90*/  LEA.HI.X R31, R24, UR5, R25, 0x2, P0 ;  /* 0x00000005181f7c11 */ /* 0x000fe200080f1419 */
[----:B------:R-:W-:Y:S01]  /*0da0*/  FMUL R24, R83, UR6 ;  /* 0x0000000653187c20 */ /* 0x000fe20008400000 */
[----:B---3--:R-:W-:-:S03]  /*0db0*/  FFMA R20, R20, UR7, R81 ;  /* 0x0000000714147c23 */ /* 0x008fc60008000051 */
[----:B------:R-:W-:Y:S01]  /*0dc0*/  FFMA R21, R21, UR7, R24 ;  /* 0x0000000715157c23 */ /* 0x000fe20008000018 */
[----:B------:R-:W-:Y:S01]  /*0dd0*/  FFMA R22, R22, UR7, R85 ;  /* 0x0000000716167c23 */ /* 0x000fe20008000055 */
[----:B------:R-:W-:-:S05]  /*0de0*/  FFMA R23, R23, UR7, R26 ;  /* 0x0000000717177c23 */ /* 0x000fca000800001a */
[----:B------:R0:W-:Y:S04]  /*0df0*/  STG.E.128 desc[UR12][R32.64], R20 ;  /* 0x0000001420007986 */ /* 0x0001e8000c101d0c */
[----:B------:R-:W2:Y:S01]  /*0e00*/  LDG.E.128 R24, desc[UR12][R30.64] ;  /* 0x0000000c1e187981 */ /* 0x000ea2000c1e1d00 */
[----:B------:R-:W-:Y:S01]  /*0e10*/  IADD3 R81, PT, PT, R29, UR10, RZ ;  /* 0x0000000a1d517c10 */ /* 0x000fe2000fffe0ff */
[----:B------:R-:W-:Y:S01]  /*0e20*/  FMUL R79, R79, UR6 ;  /* 0x000000064f4f7c20 */ /* 0x000fe20008400000 */
[----:B------:R-:W-:Y:S01]  /*0e30*/  FMUL R70, R70, UR6 ;  /* 0x0000000646467c20 */ /* 0x000fe20008400000 */
[----:B------:R-:W-:Y:S01]  /*0e40*/  FMUL R35, R72, UR6 ;  /* 0x0000000648237c20 */ /* 0x000fe20008400000 */
[----:B------:R-:W-:Y:S01]  /*0e50*/  IADD3 R29, P0, PT, R68, R81, RZ ;  /* 0x00000051441d7210 */ /* 0x000fe20007f1e0ff */
[----:B------:R-:W-:-:S03]  /*0e60*/  FMUL R74, R74, UR6 ;  /* 0x000000064a4a7c20 */ /* 0x000fc60008400000 */
[----:B------:R-:W-:Y:S02]  /*0e70*/  IADD3.X R34, PT, PT, RZ, RZ, RZ, P0, !PT ;  /* 0x000000ffff227210 */ /* 0x000fe400007fe4ff */
[----:B------:R-:W-:-:S04]  /*0e80*/  LEA R28, P0, R29, UR4, 0x2 ;  /* 0x000000041d1c7c11 */ /* 0x000fc8000f8010ff */
[----:B------:R-:W-:Y:S01]  /*0e90*/  LEA.HI.X R29, R29, UR5, R34, 0x2, P0 ;  /* 0x000000051d1d7c11 */ /* 0x000fe200080f1422 */
[----:B--2---:R-:W-:Y:S01]  /*0ea0*/  FFMA R24, R24, UR7, R79 ;  /* 0x0000000718187c23 */ /* 0x004fe2000800004f */
[----:B------:R-:W-:Y:S01]  /*0eb0*/  FFMA R25, R25, UR7, R70 ;  /* 0x0000000719197c23 */ /* 0x000fe20008000046 */
[----:B------:R-:W-:Y:S01]  /*0ec0*/  FFMA R26, R26, UR7, R35 ;  /* 0x000000071a1a7c23 */ /* 0x000fe20008000023 */
[----:B------:R-:W-:-:S05]  /*0ed0*/  FFMA R27, R27, UR7, R74 ;  /* 0x000000071b1b7c23 */ /* 0x000fca000800004a */
[----:B------:R1:W-:Y:S04]  /*0ee0*/  STG.E.128 desc[UR12][R30.64], R24 ;  /* 0x000000181e007986 */ /* 0x0003e8000c101d0c */
[----:B0-----:R-:W2:Y:S01]  /*0ef0*/  LDG.E.128 R20, desc[UR12][R28.64] ;  /* 0x0000000c1c147981 */ /* 0x001ea2000c1e1d00 */
[----:B------:R-:W-:Y:S01]  /*0f00*/  IADD3 R81, PT, PT, R81, UR10, RZ ;  /* 0x0000000a51517c10 */ /* 0x000fe2000fffe0ff */
[----:B------:R-:W-:Y:S01]  /*0f10*/  FMUL R71, R71, UR6 ;  /* 0x0000000647477c20 */ /* 0x000fe20008400000 */
[----:B------:R-:W-:Y:S01]  /*0f20*/  FMUL R75, R75, UR6 ;  /* 0x000000064b4b7c20 */ /* 0x000fe20008400000 */
[----:B------:R-:W-:Y:S01]  /*0f30*/  FMUL R70, R77, UR6 ;  /* 0x000000064d467c20 */ /* 0x000fe20008400000 */
[----:B------:R-:W-:-:S04]  /*0f40*/  IADD3 R81, P0, PT, R68, R81, RZ ;  /* 0x0000005144517210 */ /* 0x000fc80007f1e0ff */
[----:B------:R-:W-:Y:S02]  /*0f50*/  IADD3.X R68, PT, PT, RZ, RZ, RZ, P0, !PT ;  /* 0x000000ffff447210 */ /* 0x000fe400007fe4ff */
[----:B------:R-:W-:-:S04]  /*0f60*/  LEA R34, P0, R81, UR4, 0x2 ;  /* 0x0000000451227c11 */ /* 0x000fc8000f8010ff */
[----:B------:R-:W-:Y:S01]  /*0f70*/  LEA.HI.X R35, R81, UR5, R68, 0x2, P0 ;  /* 0x0000000551237c11 */ /* 0x000fe200080f1444 */
[----:B------:R-:W-:Y:S01]  /*0f80*/  FMUL R68, R73, UR6 ;  /* 0x0000000649447c20 */ /* 0x000fe20008400000 */
[----:B--2---:R-:W-:-:S03]  /*0f90*/  FFMA R20, R20, UR7, R71 ;  /* 0x0000000714147c23 */ /* 0x004fc60008000047 */
[----:B------:R-:W-:Y:S01]  /*0fa0*/  FFMA R21, R21, UR7, R68 ;  /* 0x0000000715157c23 */ /* 0x000fe20008000044 */
[----:B------:R-:W-:Y:S01]  /*0fb0*/  FFMA R22, R22, UR7, R75 ;  /* 0x0000000716167c23 */ /* 0x000fe2000800004b */
[----:B------:R-:W-:-:S05]  /*0fc0*/  FFMA R23, R23, UR7, R70 ;  /* 0x0000000717177c23 */ /* 0x000fca0008000046 */
[----:B------:R0:W-:Y:S04]  /*0fd0*/  STG.E.128 desc[UR12][R28.64], R20 ;  /* 0x000000141c007986 */ /* 0x0001e8000c101d0c */
[----:B-1----:R-:W2:Y:S01]  /*0fe0*/  LDG.E.128 R24, desc[UR12][R34.64] ;  /* 0x0000000c22187981 */ /* 0x002ea2000c1e1d00 */
[----:B------:R-:W-:Y:S01]  /*0ff0*/  FMUL R71, R60, UR6 ;  /* 0x000000063c477c20 */ /* 0x000fe20008400000 */
[----:B------:R-:W-:Y:S01]  /*1000*/  FMUL R62, R62, UR6 ;  /* 0x000000063e3e7c20 */ /* 0x000fe20008400000 */
[----:B------:R-:W-:Y:S01]  /*1010*/  FMUL R73, R64, UR6 ;  /* 0x0000000640497c20 */ /* 0x000fe20008400000 */
[----:B------:R-:W-:Y:S01]  /*1020*/  FMUL R66, R66, UR6 ;  /* 0x0000000642427c20 */ /* 0x000fe20008400000 */
[----:B--2---:R-:W-:Y:S01]  /*1030*/  FFMA R24, R24, UR7, R71 ;  /* 0x0000000718187c23 */ /* 0x004fe20008000047 */
[----:B------:R-:W-:Y:S01]  /*1040*/  FFMA R25, R25, UR7, R62 ;  /* 0x0000000719197c23 */ /* 0x000fe2000800003e */
[----:B------:R-:W-:Y:S01]  /*1050*/  FFMA R26, R26, UR7, R73 ;  /* 0x000000071a1a7c23 */ /* 0x000fe20008000049 */
[----:B------:R-:W-:-:S05]  /*1060*/  FFMA R27, R27, UR7, R66 ;  /* 0x000000071b1b7c23 */ /* 0x000fca0008000042 */
[----:B------:R1:W-:Y:S04]  /*1070*/  STG.E.128 desc[UR12][R34.64], R24 ;  /* 0x0000001822007986 */ /* 0x0003e8000c101d0c */
[----:B0-----:R-:W2:Y:S01]  /*1080*/  LDG.E.128 R20, desc[UR12][R32.64+0x80] ;  /* 0x0000800c20147981 */ /* 0x001ea2000c1e1d00 */
        /* <DEDUP_REMOVED lines=30> */
[----:B------:R-:W-:Y:S01]  /*1270*/  USHF.L.U32 UR4, UR10, 0x4, URZ ;  /* 0x000000040a047899 */ /* 0x000fe200080006ff */
[----:B------:R-:W-:Y:S01]  /*1280*/  FMUL R53, R53, UR6 ;  /* 0x0000000635357c20 */ /* 0x000fe20008400000 */
[----:B------:R-:W-:Y:S01]  /*1290*/  FMUL R46, R46, UR6 ;  /* 0x000000062e2e7c20 */ /* 0x000fe20008400000 */
[----:B------:R-:W-:Y:S01]  /*12a0*/  FMUL R55, R55, UR6 ;  /* 0x0000000637377c20 */ /* 0x000fe20008400000 */
[----:B------:R-:W-:Y:S02]  /*12b0*/  FMUL R48, R48, UR6 ;  /* 0x0000000630307c20 */ /* 0x000fe40008400000 */
[----:B------:R-:W-:-:S05]  /*12c0*/  MOV R57, UR4 ;  /* 0x0000000400397c02 */ /* 0x000fca0008000f00 */
[----:B------:R-:W-:-:S04]  /*12d0*/  IMAD.WIDE.U32 R32, R57, 0x4, R32 ;  /* 0x0000000439207825 */ /* 0x000fc800078e0020 */
        /* <DEDUP_REMOVED lines=10> */
[----:B------:R-:W-:-:S05]  /*1380*/  MOV R47, UR4 ;  /* 0x00000004002f7c02 */ /* 0x000fca0008000f00 */
[----:B------:R-:W-:-:S04]  /*1390*/  IMAD.WIDE.U32 R30, R47, 0x4, R30 ;  /* 0x000000042f1e7825 */ /* 0x000fc800078e001e */
        /* <DEDUP_REMOVED lines=48> */
[----:B------:R-:W-:Y:S04]  /*16a0*/  STG.E.128 desc[UR12][R32.64+0x80], R20 ;  /* 0x0000801420007986 */ /* 0x000fe8000c101d0c */
        /* <DEDUP_REMOVED lines=10> */
[----:B------:R-:W2:Y:S01]  /*1750*/  LDG.E.128 R12, desc[UR12][R28.64+0x80] ;  /* 0x0000800c1c0c7981 */ /* 0x000ea2000c1e1d00 */
        /* <DEDUP_REMOVED lines=18> */
[----:B------:R-:W-:Y:S01]  /*1880*/  STG.E.128 desc[UR12][R34.64+0x80], R4 ;  /* 0x0000800422007986 */ /* 0x000fe2000c101d0c */
[----:B------:R-:W-:Y:S05]  /*1890*/  EXIT ;  /* 0x000000000000794d */ /* 0x000fea0003800000 */
.L_x_3:
[----:B------:R-:W-:-:S00]  /*18a0*/  BRA `(.L_x_3) ;  /* 0xfffffffc00fc7947 */ /* 0x000fc0000383ffff */
[----:B------:R-:W-:-:S00]  /*18b0*/  NOP ;  /* 0x0000000000007918 */ /* 0x000fc00000000000 */
        /* <DEDUP_REMOVED lines=12> */
.L_x_4:


//--------------------- .nv.shared._ZN10V10_Author15sgemmWarptilingEiiifPfS0_fS0_ --------------------------
	.section	.nv.shared._ZN10V10_Author15sgemmWarptilingEiiifPfS0_fS0_,"aw",@nobits
	.sectionflags	@""
	.align	4
.nv.shared._ZN10V10_Author15sgemmWarptilingEiiifPfS0_fS0_:
	.zero		7168


//--------------------- .nv.shared.reserved.0     --------------------------
	.section	.nv.shared.reserved.0,"aw",@nobits
	.weak		__nv_reservedSMEM_offset_0_alias
	.size		__nv_reservedSMEM_offset_0_alias, 0, 64
	.other		__nv_reservedSMEM_offset_0_alias,@"STO_CUDA_RESERVED_SHARED STV_DEFAULT"
__nv_reservedSMEM_offset_0_alias:
	.zero		0
	.zero		64


//--------------------- .nv.constant0._ZN10V10_Author15sgemmWarptilingEiiifPfS0_fS0_ --------------------------
	.section	.nv.constant0._ZN10V10_Author15sgemmWarptilingEiiifPfS0_fS0_,"a",@progbits
	.sectionflags	@""
	.align	4
.nv.constant0._ZN10V10_Author15sgemmWarptilingEiiifPfS0_fS0_:
	.zero		944


//--------------------- SYMBOLS --------------------------

	.type		.nv.reservedSmem.offset0,@object
	.size		.nv.reservedSmem.offset0,0x4
	.type		.nv.reservedSmem.cap,@object
	.size		.nv.reservedSmem.cap,0x4
